	.headerflags	@"EF_CUDA_TEXMODE_UNIFIED EF_CUDA_64BIT_ADDRESS EF_CUDA_ACCELERATORS EF_CUDA_SM90 EF_CUDA_VIRTUAL_SM(EF_CUDA_SM90)"
	.elftype	@"ET_EXEC"


//--------------------- .nv.info                  --------------------------
	.section	.nv.info,"",@"SHT_CUDA_INFO"
	.align	4


	//----- nvinfo : EIATTR_REGCOUNT
	.align		4
        /*0000*/ 	.byte	0x04, 0x2f
        /*0002*/ 	.short	(.L_1 - .L_0)
	.align		4
.L_0:
        /*0004*/ 	.word	index@(triton_poi_fused__softmax_5)
        /*0008*/ 	.word	0x0000000e


	//----- nvinfo : EIATTR_MIN_STACK_SIZE
	.align		4
.L_1:
        /*000c*/ 	.byte	0x04, 0x12
        /*000e*/ 	.short	(.L_3 - .L_2)
	.align		4
.L_2:
        /*0010*/ 	.word	index@(triton_poi_fused__softmax_5)
        /*0014*/ 	.word	0x00000000


	//----- nvinfo : EIATTR_FRAME_SIZE
	.align		4
.L_3:
        /*0018*/ 	.byte	0x04, 0x11
        /*001a*/ 	.short	(.L_5 - .L_4)
	.align		4
.L_4:
        /*001c*/ 	.word	index@(triton_poi_fused__softmax_5)
        /*0020*/ 	.word	0x00000000


	//----- nvinfo : EIATTR_MIN_STACK_SIZE
	.align		4
.L_5:
        /*0024*/ 	.byte	0x04, 0x12
        /*0026*/ 	.short	(.L_7 - .L_6)
	.align		4
.L_6:
        /*0028*/ 	.word	index@(triton_poi_fused__softmax_5)
        /*002c*/ 	.word	0x00000000
.L_7:


//--------------------- .nv.info.triton_poi_fused__softmax_5 --------------------------
	.section	.nv.info.triton_poi_fused__softmax_5,"",@"SHT_CUDA_INFO"
	.sectionflags	@""
	.align	4


	//----- nvinfo : EIATTR_CUDA_API_VERSION
	.align		4
        /*0000*/ 	.byte	0x04, 0x37
        /*0002*/ 	.short	(.L_9 - .L_8)
.L_8:
        /*0004*/ 	.word	0x0000007c


	//----- nvinfo : EIATTR_KPARAM_INFO
	.align		4
.L_9:
        /*0008*/ 	.byte	0x04, 0x17
        /*000a*/ 	.short	(.L_11 - .L_10)
.L_10:
        /*000c*/ 	.word	0x00000000
        /*0010*/ 	.short	0x0002
        /*0012*/ 	.short	0x0010
        /*0014*/ 	.byte	0x00, 0xf0, 0x11, 0x00


	//----- nvinfo : EIATTR_KPARAM_INFO
	.align		4
.L_11:
        /*0018*/ 	.byte	0x04, 0x17
        /*001a*/ 	.short	(.L_13 - .L_12)
.L_12:
        /*001c*/ 	.word	0x00000000
        /*0020*/ 	.short	0x0001
        /*0022*/ 	.short	0x0008
        /*0024*/ 	.byte	0x00, 0xf4, 0x21, 0x00


	//----- nvinfo : EIATTR_KPARAM_INFO
	.align		4
.L_13:
        /*0028*/ 	.byte	0x04, 0x17
        /*002a*/ 	.short	(.L_15 - .L_14)
.L_14:
        /*002c*/ 	.word	0x00000000
        /*0030*/ 	.short	0x0000
        /*0032*/ 	.short	0x0000
        /*0034*/ 	.byte	0x00, 0xf4, 0x21, 0x00


	//----- nvinfo : EIATTR_SPARSE_MMA_MASK
	.align		4
.L_15:
        /*0038*/ 	.byte	0x03, 0x50
        /*003a*/ 	.short	0x0000


	//----- nvinfo : EIATTR_MAXREG_COUNT
	.align		4
        /*003c*/ 	.byte	0x03, 0x1b
        /*003e*/ 	.short	0x00ff


	//----- nvinfo : EIATTR_EXIT_INSTR_OFFSETS
	.align		4
        /*0040*/ 	.byte	0x04, 0x1c
        /*0042*/ 	.short	(.L_17 - .L_16)


	//   ....[0]....
.L_16:
        /*0044*/ 	.word	0x00000280


	//   ....[1]....
        /*0048*/ 	.word	0x000002a0


	//----- nvinfo : EIATTR_REQNTID
	.align		4
.L_17:
        /*004c*/ 	.byte	0x04, 0x10
        /*004e*/ 	.short	(.L_19 - .L_18)
.L_18:
        /*0050*/ 	.word	0x00000080
        /*0054*/ 	.word	0x00000001
        /*0058*/ 	.word	0x00000001


	//----- nvinfo : EIATTR_CBANK_PARAM_SIZE
	.align		4
.L_19:
        /*005c*/ 	.byte	0x03, 0x19
        /*005e*/ 	.short	0x0014


	//----- nvinfo : EIATTR_PARAM_CBANK
	.align		4
        /*0060*/ 	.byte	0x04, 0x0a
        /*0062*/ 	.short	(.L_21 - .L_20)
	.align		4
.L_20:
        /*0064*/ 	.word	index@(.nv.constant0.triton_poi_fused__softmax_5)
        /*0068*/ 	.short	0x0210
        /*006a*/ 	.short	0x0014


	//----- nvinfo : EIATTR_SW_WAR
	.align		4
.L_21:
        /*006c*/ 	.byte	0x04, 0x36
        /*006e*/ 	.short	(.L_23 - .L_22)
.L_22:
        /*0070*/ 	.word	0x00000008
.L_23:


//--------------------- .nv.callgraph             --------------------------
	.section	.nv.callgraph,"",@"SHT_CUDA_CALLGRAPH"
	.align	4
	.sectionentsize	8
	.align		4
        /*0000*/ 	.word	0x00000000
	.align		4
        /*0004*/ 	.word	0xffffffff
	.align		4
        /*0008*/ 	.word	0x00000000
	.align		4
        /*000c*/ 	.word	0xfffffffe
	.align		4
        /*0010*/ 	.word	0x00000000
	.align		4
        /*0014*/ 	.word	0xfffffffd
	.align		4
        /*0018*/ 	.word	0x00000000
	.align		4
        /*001c*/ 	.word	0xfffffffc


//--------------------- .text.triton_poi_fused__softmax_5 --------------------------
	.section	.text.triton_poi_fused__softmax_5,"ax",@progbits
	.align	128
        .global         triton_poi_fused__softmax_5
        .type           triton_poi_fused__softmax_5,@function
        .size           triton_poi_fused__softmax_5,(.L_x_1 - triton_poi_fused__softmax_5)
        .other          triton_poi_fused__softmax_5,@"STO_CUDA_ENTRY STV_DEFAULT"
triton_poi_fused__softmax_5:
.text.triton_poi_fused__softmax_5:
[----:B------:R-:W0:Y:S02]  /*0000*/  LDC R1, c[0x0][0x28] ;  /* 0x00000a00ff017b82 */ /* 0x000e240000000800 */
[----:B------:R-:W1:Y:S01]  /*0010*/  S2R R0, SR_TID.X ;  /* 0x0000000000007919 */ /* 0x000e620000002100 */
[----:B------:R-:W2:Y:S01]  /*0020*/  LDC.64 R2, c[0x0][0x210] ;  /* 0x00008400ff027b82 */ /* 0x000ea20000000a00 */
[----:B------:R-:W-:Y:S01]  /*0030*/  IMAD.MOV.U32 R11, RZ, RZ, RZ ;  /* 0x000000ffff0b7224 */ /* 0x000fe200078e00ff */
[----:B------:R-:W-:Y:S01]  /*0040*/  ULDC.64 UR4, c[0x0][0x208] ;  /* 0x0000820000047ab9 */ /* 0x000fe20000000a00 */
[----:B------:R-:W3:Y:S01]  /*0050*/  S2R R7, SR_CTAID.X ;  /* 0x0000000000077919 */ /* 0x000ee20000002500 */
[----:B------:R-:W-:Y:S01]  /*0060*/  IMAD.MOV.U32 R6, RZ, RZ, RZ ;  /* 0x000000ffff067224 */ /* 0x000fe200078e00ff */
[----:B-1----:R-:W-:Y:S02]  /*0070*/  LOP3.LUT R0, R0, 0x7f, RZ, 0xc0, !PT ;  /* 0x0000007f00007812 */ /* 0x002fe400078ec0ff */
[----:B---3--:R-:W-:-:S03]  /*0080*/  SHF.R.S32.HI R4, RZ, 0x18, R7 ;  /* 0x00000018ff047819 */ /* 0x008fc60000011407 */
[----:B------:R-:W-:Y:S01]  /*0090*/  IMAD R7, R7, 0x80, R0 ;  /* 0x0000008007077824 */ /* 0x000fe200078e0200 */
[----:B------:R-:W-:-:S04]  /*00a0*/  SGXT R0, R4, 0x1 ;  /* 0x000000010400781a */ /* 0x000fc80000000200 */
[----:B------:R-:W-:Y:S02]  /*00b0*/  ISETP.GE.AND P0, PT, R7, 0x80, PT ;  /* 0x000000800700780c */ /* 0x000fe40003f06270 */
[----:B------:R-:W-:-:S04]  /*00c0*/  LEA.HI R0, R0, R7, RZ, 0x2 ;  /* 0x0000000700007211 */ /* 0x000fc800078f10ff */
[----:B------:R-:W-:-:S05]  /*00d0*/  LOP3.LUT R5, R0, 0xfffffffc, RZ, 0xc0, !PT ;  /* 0xfffffffc00057812 */ /* 0x000fca00078ec0ff */
[----:B--2---:R-:W-:-:S05]  /*00e0*/  IMAD.WIDE R4, R5, 0x4, R2 ;  /* 0x0000000405047825 */ /* 0x004fca00078e0202 */
[----:B------:R-:W2:Y:S01]  /*00f0*/  @!P0 LDG.E.EL R11, desc[UR4][R4.64] ;  /* 0x00000004040b8981 */ /* 0x000ea2000c2e1900 */
[----:B------:R-:W-:-:S03]  /*0100*/  CS2R R8, SRZ ;  /* 0x0000000000087805 */ /* 0x000fc6000001ff00 */
[----:B------:R-:W3:Y:S04]  /*0110*/  @!P0 LDG.E.EL R6, desc[UR4][R4.64+0x4] ;  /* 0x0000040404068981 */ /* 0x000ee8000c2e1900 */
[----:B------:R-:W4:Y:S04]  /*0120*/  @!P0 LDG.E.EL R8, desc[UR4][R4.64+0x8] ;  /* 0x0000080404088981 */ /* 0x000f28000c2e1900 */
[----:B------:R-:W5:Y:S01]  /*0130*/  @!P0 LDG.E.EL R9, desc[UR4][R4.64+0xc] ;  /* 0x00000c0404098981 */ /* 0x000f62000c2e1900 */
[----:B------:R-:W-:Y:S02]  /*0140*/  IMAD.MOV.U32 R0, RZ, RZ, RZ ;  /* 0x000000ffff007224 */ /* 0x000fe400078e00ff */
[----:B------:R-:W-:-:S05]  /*0150*/  IMAD.WIDE R2, R7, 0x4, R2 ;  /* 0x0000000407027825 */ /* 0x000fca00078e0202 */
[----:B------:R1:W5:Y:S02]  /*0160*/  @!P0 LDG.E R0, desc[UR4][R2.64] ;  /* 0x0000000402008981 */ /* 0x000364000c1e1900 */
[----:B-1----:R-:W1:Y:S02]  /*0170*/  LDC.64 R2, c[0x0][0x218] ;  /* 0x00008600ff027b82 */ /* 0x002e640000000a00 */
[----:B-1----:R-:W-:Y:S01]  /*0180*/  IMAD.WIDE R2, R7, 0x4, R2 ;  /* 0x0000000407027825 */ /* 0x002fe200078e0202 */
[C---:B--2---:R-:W-:Y:S02]  /*0190*/  FSETP.NAN.AND P2, PT, R11.reuse, R11, PT ;  /* 0x0000000b0b00720b */ /* 0x044fe40003f48000 */
[----:B---3--:R-:W-:-:S11]  /*01a0*/  FSETP.GT.AND P1, PT, R11, R6, PT ;  /* 0x000000060b00720b */ /* 0x008fd60003f24000 */
[----:B------:R-:W-:-:S04]  /*01b0*/  @!P2 FSEL R11, R11, R6, P1 ;  /* 0x000000060b0ba208 */ /* 0x000fc80000800000 */
[C---:B----4-:R-:W-:Y:S02]  /*01c0*/  FSETP.GT.AND P1, PT, R11.reuse, R8, PT ;  /* 0x000000080b00720b */ /* 0x050fe40003f24000 */
[----:B------:R-:W-:-:S11]  /*01d0*/  FSETP.NAN.AND P2, PT, R11, R11, PT ;  /* 0x0000000b0b00720b */ /* 0x000fd60003f48000 */
[----:B------:R-:W-:-:S04]  /*01e0*/  @!P1 FSEL R11, R11, R8, P2 ;  /* 0x000000080b0b9208 */ /* 0x000fc80001000000 */
[C---:B-----5:R-:W-:Y:S02]  /*01f0*/  FSETP.GT.AND P1, PT, R11.reuse, R9, PT ;  /* 0x000000090b00720b */ /* 0x060fe40003f24000 */
[----:B------:R-:W-:-:S11]  /*0200*/  FSETP.NAN.AND P2, PT, R11, R11, PT ;  /* 0x0000000b0b00720b */ /* 0x000fd60003f48000 */
[----:B------:R-:W-:-:S05]  /*0210*/  @!P1 FSEL R11, R11, R9, P2 ;  /* 0x000000090b0b9208 */ /* 0x000fca0001000000 */
[----:B------:R-:W-:-:S04]  /*0220*/  FADD R0, -R11, R0 ;  /* 0x000000000b007221 */ /* 0x000fc80000000100 */
[----:B------:R-:W-:-:S05]  /*0230*/  FMUL R0, R0, 1.4426950216293334961 ;  /* 0x3fb8aa3b00007820 */ /* 0x000fca0000400000 */
[----:B------:R-:W-:-:S13]  /*0240*/  FSETP.GEU.AND P1, PT, R0, -126, PT ;  /* 0xc2fc00000000780b */ /* 0x000fda0003f2e000 */
[----:B------:R-:W-:-:S04]  /*0250*/  @!P1 FMUL R0, R0, 0.5 ;  /* 0x3f00000000009820 */ /* 0x000fc80000400000 */
[----:B------:R-:W1:Y:S02]  /*0260*/  MUFU.EX2 R5, R0 ;  /* 0x0000000000057308 */ /* 0x000e640000000800 */
[----:B-1----:R-:W-:Y:S01]  /*0270*/  @!P1 FMUL R5, R5, R5 ;  /* 0x0000000505059220 */ /* 0x002fe20000400000 */
[----:B------:R-:W-:Y:S06]  /*0280*/  @P0 EXIT ;  /* 0x000000000000094d */ /* 0x000fec0003800000 */
[----:B------:R-:W-:Y:S01]  /*0290*/  STG.E desc[UR4][R2.64], R5 ;  /* 0x0000000502007986 */ /* 0x000fe2000c101904 */
[----:B------:R-:W-:Y:S05]  /*02a0*/  EXIT ;  /* 0x000000000000794d */ /* 0x000fea0003800000 */
.L_x_0:
[----:B------:R-:W-:-:S00]  /*02b0*/  BRA `(.L_x_0) ;  /* 0xfffffffc00fc7947 */ /* 0x000fc0000383ffff */
[----:B------:R-:W-:-:S00]  /*02c0*/  NOP ;  /* 0x0000000000007918 */ /* 0x000fc00000000000 */
        /* <DEDUP_REMOVED lines=11> */
.L_x_1:


//--------------------- .nv.constant0.triton_poi_fused__softmax_5 --------------------------
	.section	.nv.constant0.triton_poi_fused__softmax_5,"a",@progbits
	.sectionflags	@""
	.align	4
.nv.constant0.triton_poi_fused__softmax_5:
	.zero		548
